//
// Generated by NVIDIA NVVM Compiler
//
// Compiler Build ID: CL-36424714
// Cuda compilation tools, release 13.0, V13.0.88
// Based on NVVM 20.0.0
//

.version 9.0
.target sm_100
.address_size 64

	// .globl	_Z12detect_starsPhPiii

.visible .entry _Z12detect_starsPhPiii(
	.param .u64 .ptr .align 1 _Z12detect_starsPhPiii_param_0,
	.param .u64 .ptr .align 1 _Z12detect_starsPhPiii_param_1,
	.param .u32 _Z12detect_starsPhPiii_param_2,
	.param .u32 _Z12detect_starsPhPiii_param_3
)
{
	.reg .pred 	%p<34>;
	.reg .b16 	%rs<2>;
	.reg .b32 	%r<81>;
	.reg .b32 	%f<4>;
	.reg .b64 	%rd<22>;

	ld.param.u64 	%rd7, [_Z12detect_starsPhPiii_param_0];
	ld.param.u64 	%rd8, [_Z12detect_starsPhPiii_param_1];
	ld.param.u32 	%r41, [_Z12detect_starsPhPiii_param_2];
	ld.param.u32 	%r42, [_Z12detect_starsPhPiii_param_3];
	cvta.to.global.u64 	%rd1, %rd8;
	cvta.to.global.u64 	%rd2, %rd7;
	mov.u32 	%r43, %ctaid.y;
	mov.u32 	%r44, %ntid.y;
	mov.u32 	%r45, %tid.y;
	mad.lo.s32 	%r1, %r43, %r44, %r45;
	mov.u32 	%r46, %ctaid.x;
	mov.u32 	%r47, %ntid.x;
	mov.u32 	%r48, %tid.x;
	mad.lo.s32 	%r2, %r46, %r47, %r48;
	setp.ge.s32 	%p3, %r1, %r41;
	setp.ge.s32 	%p4, %r2, %r42;
	or.pred  	%p5, %p3, %p4;
	@%p5 bra 	$L__BB0_22;
	mul.lo.s32 	%r3, %r42, %r1;
	add.s32 	%r4, %r3, %r2;
	cvt.s64.s32 	%rd9, %r4;
	add.s64 	%rd3, %rd2, %rd9;
	ld.global.u8 	%rs1, [%rd3];
	setp.lt.u16 	%p6, %rs1, 129;
	@%p6 bra 	$L__BB0_21;
	add.s32 	%r5, %r1, -1;
	setp.ge.u32 	%p7, %r5, %r41;
	sub.s32 	%r6, %r3, %r42;
	setp.gt.s32 	%p8, %r2, 0;
	setp.le.s32 	%p9, %r2, %r42;
	and.pred  	%p1, %p8, %p9;
	not.pred 	%p10, %p1;
	cvt.s64.s32 	%rd12, %r6;
	cvt.s64.s32 	%rd4, %r2;
	add.s64 	%rd13, %rd4, %rd12;
	add.s64 	%rd5, %rd2, %rd13;
	mov.b32 	%r66, 0;
	or.pred  	%p11, %p7, %p10;
	mov.u32 	%r67, %r66;
	@%p11 bra 	$L__BB0_4;
	ld.global.u8 	%r66, [%rd5+-1];
	mov.b32 	%r67, 1;
$L__BB0_4:
	setp.ge.u32 	%p12, %r5, %r41;
	setp.lt.s32 	%p13, %r2, 0;
	or.pred  	%p14, %p12, %p13;
	@%p14 bra 	$L__BB0_6;
	add.s32 	%r52, %r2, %r6;
	cvt.s64.s32 	%rd14, %r52;
	add.s64 	%rd15, %rd2, %rd14;
	ld.global.u8 	%r53, [%rd15];
	add.s32 	%r66, %r66, %r53;
	add.s32 	%r67, %r67, 1;
$L__BB0_6:
	setp.ge.u32 	%p15, %r5, %r41;
	add.s32 	%r54, %r2, 1;
	setp.gt.s32 	%p16, %r2, -2;
	setp.lt.s32 	%p17, %r54, %r42;
	and.pred  	%p2, %p16, %p17;
	not.pred 	%p19, %p2;
	or.pred  	%p20, %p15, %p19;
	@%p20 bra 	$L__BB0_8;
	ld.global.u8 	%r55, [%rd5+1];
	add.s32 	%r66, %r66, %r55;
	add.s32 	%r67, %r67, 1;
$L__BB0_8:
	@%p10 bra 	$L__BB0_10;
	ld.global.u8 	%r56, [%rd3+-1];
	add.s32 	%r66, %r66, %r56;
	add.s32 	%r67, %r67, 1;
$L__BB0_10:
	@%p19 bra 	$L__BB0_12;
	ld.global.u8 	%r57, [%rd3+1];
	add.s32 	%r66, %r66, %r57;
	add.s32 	%r67, %r67, 1;
$L__BB0_12:
	add.s32 	%r26, %r1, 1;
	setp.ge.u32 	%p23, %r26, %r41;
	shl.b32 	%r58, %r42, 1;
	add.s32 	%r59, %r6, %r58;
	cvt.s64.s32 	%rd16, %r59;
	add.s64 	%rd17, %rd4, %rd16;
	add.s64 	%rd6, %rd2, %rd17;
	or.pred  	%p25, %p23, %p10;
	@%p25 bra 	$L__BB0_14;
	ld.global.u8 	%r60, [%rd6+-1];
	add.s32 	%r66, %r66, %r60;
	add.s32 	%r67, %r67, 1;
$L__BB0_14:
	setp.ge.u32 	%p26, %r26, %r41;
	setp.lt.s32 	%p27, %r2, 0;
	or.pred  	%p28, %p26, %p27;
	@%p28 bra 	$L__BB0_16;
	cvt.s64.s32 	%rd18, %r42;
	add.s64 	%rd19, %rd3, %rd18;
	ld.global.u8 	%r61, [%rd19];
	add.s32 	%r66, %r66, %r61;
	add.s32 	%r67, %r67, 1;
$L__BB0_16:
	setp.ge.u32 	%p29, %r26, %r41;
	or.pred  	%p31, %p29, %p19;
	@%p31 bra 	$L__BB0_18;
	ld.global.u8 	%r62, [%rd6+1];
	add.s32 	%r66, %r66, %r62;
	add.s32 	%r67, %r67, 1;
$L__BB0_18:
	setp.eq.s32 	%p32, %r67, 0;
	mov.b32 	%r80, 0;
	@%p32 bra 	$L__BB0_20;
	cvt.rn.f32.u32 	%f1, %r66;
	cvt.rn.f32.u32 	%f2, %r67;
	div.rn.f32 	%f3, %f1, %f2;
	setp.gt.f32 	%p33, %f3, 0f42800000;
	selp.u32 	%r80, 1, 0, %p33;
$L__BB0_20:
	mul.wide.s32 	%rd20, %r4, 4;
	add.s64 	%rd21, %rd1, %rd20;
	st.global.u32 	[%rd21], %r80;
	bra.uni 	$L__BB0_22;
$L__BB0_21:
	mul.wide.s32 	%rd10, %r4, 4;
	add.s64 	%rd11, %rd1, %rd10;
	mov.b32 	%r49, 0;
	st.global.u32 	[%rd11], %r49;
$L__BB0_22:
	ret;

}


// ===== COMPILED SASS (sm_100) =====

	.target	sm_100

	.elftype	@"ET_EXEC"


//--------------------- .note.nv.tkinfo           --------------------------
	.section	.note.nv.tkinfo,"",@"SHT_NOTE"
	.sectionflags	@"SHF_NOTE_NV_TKINFO"
	.tkinfo
        /*0018*/ 	.word	0x00000002
        /*0030*/ 	.string	""
        /*0030*/ 	.string	"ptxas"
        /*0030*/ 	.string	"Cuda compilation tools, release 13.0, V13.0.88"
        /*0030*/ 	.string	"Build cuda_13.0.r13.0/compiler.36424714_0"
        /*0030*/ 	.string	"-arch sm_100 -m 64 "



//--------------------- .note.nv.cuinfo           --------------------------
	.section	.note.nv.cuinfo,"",@"SHT_NOTE"
	.sectionflags	@"SHF_NOTE_NV_CUINFO"
        /*0018*/ 	.short	0x0002
        /*001a*/ 	.short	0x0064
        /*001c*/ 	.short	0x0082
	.zero		2


//--------------------- .nv.info                  --------------------------
	.section	.nv.info,"",@"SHT_CUDA_INFO"
	.align	4


	//----- nvinfo : EIATTR_REGCOUNT
	.align		4
        /*0000*/ 	.byte	0x04, 0x2f
        /*0002*/ 	.short	(.L_1 - .L_0)
	.align		4
.L_0:
        /*0004*/ 	.word	index@(_Z12detect_starsPhPiii)
        /*0008*/ 	.word	0x0000001a


	//----- nvinfo : EIATTR_FRAME_SIZE
	.align		4
.L_1:
        /*000c*/ 	.byte	0x04, 0x11
        /*000e*/ 	.short	(.L_3 - .L_2)
	.align		4
.L_2:
        /*0010*/ 	.word	index@($__internal_0_$__cuda_sm3x_div_rn_noftz_f32_slowpath)
        /*0014*/ 	.word	0x00000000


	//----- nvinfo : EIATTR_FRAME_SIZE
	.align		4
.L_3:
        /*0018*/ 	.byte	0x04, 0x11
        /*001a*/ 	.short	(.L_5 - .L_4)
	.align		4
.L_4:
        /*001c*/ 	.word	index@(_Z12detect_starsPhPiii)
        /*0020*/ 	.word	0x00000000


	//----- nvinfo : EIATTR_MIN_STACK_SIZE
	.align		4
.L_5:
        /*0024*/ 	.byte	0x04, 0x12
        /*0026*/ 	.short	(.L_7 - .L_6)
	.align		4
.L_6:
        /*0028*/ 	.word	index@(_Z12detect_starsPhPiii)
        /*002c*/ 	.word	0x00000000
.L_7:


//--------------------- .nv.compat                --------------------------
	.section	.nv.compat,"",@"SHT_CUDA_COMPAT_INFO"
	.align	4
        /*0000*/ 	.byte	0x02, 0x09, 0x00, 0x00, 0x02, 0x02, 0x01, 0x00, 0x02, 0x05, 0x05, 0x00, 0x03, 0x07, 0x01, 0x01
        /*0010*/ 	.byte	0x02, 0x03, 0x00, 0x00, 0x02, 0x06, 0x01, 0x00, 0x04, 0x0b, 0x08, 0x00, 0x01, 0x00, 0x00, 0x00
        /*0020*/ 	.byte	0x00, 0x00, 0x00, 0x00


//--------------------- .nv.info._Z12detect_starsPhPiii --------------------------
	.section	.nv.info._Z12detect_starsPhPiii,"",@"SHT_CUDA_INFO"
	.sectionflags	@""
	.align	4


	//----- nvinfo : EIATTR_CUDA_API_VERSION
	.align		4
        /*0000*/ 	.byte	0x04, 0x37
        /*0002*/ 	.short	(.L_9 - .L_8)
.L_8:
        /*0004*/ 	.word	0x00000082


	//----- nvinfo : EIATTR_KPARAM_INFO
	.align		4
.L_9:
        /*0008*/ 	.byte	0x04, 0x17
        /*000a*/ 	.short	(.L_11 - .L_10)
.L_10:
        /*000c*/ 	.word	0x00000000
        /*0010*/ 	.short	0x0003
        /*0012*/ 	.short	0x0014
        /*0014*/ 	.byte	0x00, 0xf0, 0x11, 0x00


	//----- nvinfo : EIATTR_KPARAM_INFO
	.align		4
.L_11:
        /*0018*/ 	.byte	0x04, 0x17
        /*001a*/ 	.short	(.L_13 - .L_12)
.L_12:
        /*001c*/ 	.word	0x00000000
        /*0020*/ 	.short	0x0002
        /*0022*/ 	.short	0x0010
        /*0024*/ 	.byte	0x00, 0xf0, 0x11, 0x00


	//----- nvinfo : EIATTR_KPARAM_INFO
	.align		4
.L_13:
        /*0028*/ 	.byte	0x04, 0x17
        /*002a*/ 	.short	(.L_15 - .L_14)
.L_14:
        /*002c*/ 	.word	0x00000000
        /*0030*/ 	.short	0x0001
        /*0032*/ 	.short	0x0008
        /*0034*/ 	.byte	0x00, 0xf5, 0x21, 0x00


	//----- nvinfo : EIATTR_KPARAM_INFO
	.align		4
.L_15:
        /*0038*/ 	.byte	0x04, 0x17
        /*003a*/ 	.short	(.L_17 - .L_16)
.L_16:
        /*003c*/ 	.word	0x00000000
        /*0040*/ 	.short	0x0000
        /*0042*/ 	.short	0x0000
        /*0044*/ 	.byte	0x00, 0xf5, 0x21, 0x00


	//----- nvinfo : EIATTR_SPARSE_MMA_MASK
	.align		4
.L_17:
        /*0048*/ 	.byte	0x03, 0x50
        /*004a*/ 	.short	0x0000


	//----- nvinfo : EIATTR_MAXREG_COUNT
	.align		4
        /*004c*/ 	.byte	0x03, 0x1b
        /*004e*/ 	.short	0x00ff


	//----- nvinfo : EIATTR_MERCURY_ISA_VERSION
	.align		4
        /*0050*/ 	.byte	0x03, 0x5f
        /*0052*/ 	.short	0x0101


	//----- nvinfo : EIATTR_VRC_CTA_INIT_COUNT
	.align		4
        /*0054*/ 	.byte	0x02, 0x4a
	.zero		1
	.zero		1


	//----- nvinfo : EIATTR_EXIT_INSTR_OFFSETS
	.align		4
        /*0058*/ 	.byte	0x04, 0x1c
        /*005a*/ 	.short	(.L_19 - .L_18)


	//   ....[0]....
.L_18:
        /*005c*/ 	.word	0x000000c0


	//   ....[1]....
        /*0060*/ 	.word	0x00000630


	//   ....[2]....
        /*0064*/ 	.word	0x00000670


	//----- nvinfo : EIATTR_CRS_STACK_SIZE
	.align		4
.L_19:
        /*0068*/ 	.byte	0x04, 0x1e
        /*006a*/ 	.short	(.L_21 - .L_20)
.L_20:
        /*006c*/ 	.word	0x00000000


	//----- nvinfo : EIATTR_CBANK_PARAM_SIZE
	.align		4
.L_21:
        /*0070*/ 	.byte	0x03, 0x19
        /*0072*/ 	.short	0x0018


	//----- nvinfo : EIATTR_PARAM_CBANK
	.align		4
        /*0074*/ 	.byte	0x04, 0x0a
        /*0076*/ 	.short	(.L_23 - .L_22)
	.align		4
.L_22:
        /*0078*/ 	.word	index@(.nv.constant0._Z12detect_starsPhPiii)
        /*007c*/ 	.short	0x0380
        /*007e*/ 	.short	0x0018


	//----- nvinfo : EIATTR_SW_WAR
	.align		4
.L_23:
        /*0080*/ 	.byte	0x04, 0x36
        /*0082*/ 	.short	(.L_25 - .L_24)
.L_24:
        /*0084*/ 	.word	0x00000008
.L_25:


//--------------------- .nv.callgraph             --------------------------
	.section	.nv.callgraph,"",@"SHT_CUDA_CALLGRAPH"
	.align	4
	.sectionentsize	8
	.align		4
        /*0000*/ 	.word	0x00000000
	.align		4
        /*0004*/ 	.word	0xffffffff
	.align		4
        /*0008*/ 	.word	0x00000000
	.align		4
        /*000c*/ 	.word	0xfffffffe
	.align		4
        /*0010*/ 	.word	0x00000000
	.align		4
        /*0014*/ 	.word	0xfffffffd
	.align		4
        /*0018*/ 	.word	0x00000000
	.align		4
        /*001c*/ 	.word	0xfffffffc


//--------------------- .text._Z12detect_starsPhPiii --------------------------
	.section	.text._Z12detect_starsPhPiii,"ax",@progbits
	.align	128
        .global         _Z12detect_starsPhPiii
        .type           _Z12detect_starsPhPiii,@function
        .size           _Z12detect_starsPhPiii,(.L_x_17 - _Z12detect_starsPhPiii)
        .other          _Z12detect_starsPhPiii,@"STO_CUDA_ENTRY STV_DEFAULT"
_Z12detect_starsPhPiii:
.text._Z12detect_starsPhPiii:
[----:B------:R-:W-:Y:S01]  /*0000*/  LDC R1, c[0x0][0x37c] ;  /* 0x0000df00ff017b82 */ /* 0x000fe20000000800 */
[----:B------:R-:W0:Y:S07]  /*0010*/  S2R R5, SR_TID.X ;  /* 0x0000000000057919 */ /* 0x000e2e0000002100 */
[----:B------:R-:W1:Y:S01]  /*0020*/  LDC R0, c[0x0][0x364] ;  /* 0x0000d900ff007b82 */ /* 0x000e620000000800 */
[----:B------:R-:W1:Y:S07]  /*0030*/  S2R R3, SR_TID.Y ;  /* 0x0000000000037919 */ /* 0x000e6e0000002200 */
[----:B------:R-:W0:Y:S08]  /*0040*/  S2UR UR5, SR_CTAID.X ;  /* 0x00000000000579c3 */ /* 0x000e300000002500 */
[----:B------:R-:W0:Y:S08]  /*0050*/  LDC R12, c[0x0][0x360] ;  /* 0x0000d800ff0c7b82 */ /* 0x000e300000000800 */
[----:B------:R-:W1:Y:S08]  /*0060*/  S2UR UR4, SR_CTAID.Y ;  /* 0x00000000000479c3 */ /* 0x000e700000002600 */
[----:B------:R-:W2:Y:S01]  /*0070*/  LDC.64 R6, c[0x0][0x390] ;  /* 0x0000e400ff067b82 */ /* 0x000ea20000000a00 */
[----:B0-----:R-:W-:-:S02]  /*0080*/  IMAD R12, R12, UR5, R5 ;  /* 0x000000050c0c7c24 */ /* 0x001fc4000f8e0205 */
[----:B-1----:R-:W-:-:S03]  /*0090*/  IMAD R0, R0, UR4, R3 ;  /* 0x0000000400007c24 */ /* 0x002fc6000f8e0203 */
[----:B--2---:R-:W-:-:S04]  /*00a0*/  ISETP.GE.AND P0, PT, R12, R7, PT ;  /* 0x000000070c00720c */ /* 0x004fc80003f06270 */
[----:B------:R-:W-:-:S13]  /*00b0*/  ISETP.GE.OR P0, PT, R0, R6, P0 ;  /* 0x000000060000720c */ /* 0x000fda0000706670 */
[----:B------:R-:W-:Y:S05]  /*00c0*/  @P0 EXIT ;  /* 0x000000000000094d */ /* 0x000fea0003800000 */
[----:B------:R-:W0:Y:S01]  /*00d0*/  LDCU.64 UR6, c[0x0][0x380] ;  /* 0x00007000ff0677ac */ /* 0x000e220008000a00 */
[----:B------:R-:W-:Y:S01]  /*00e0*/  IMAD R2, R0, R7, R12 ;  /* 0x0000000700027224 */ /* 0x000fe200078e020c */
[----:B------:R-:W1:Y:S04]  /*00f0*/  LDCU.64 UR4, c[0x0][0x358] ;  /* 0x00006b00ff0477ac */ /* 0x000e680008000a00 */
[----:B0-----:R-:W-:-:S04]  /*0100*/  IADD3 R8, P0, PT, R2, UR6, RZ ;  /* 0x0000000602087c10 */ /* 0x001fc8000ff1e0ff */
[----:B------:R-:W-:-:S05]  /*0110*/  LEA.HI.X.SX32 R9, R2, UR7, 0x1, P0 ;  /* 0x0000000702097c11 */ /* 0x000fca00080f0eff */
[----:B-1----:R-:W2:Y:S02]  /*0120*/  LDG.E.U8 R3, desc[UR4][R8.64] ;  /* 0x0000000408037981 */ /* 0x002ea4000c1e1100 */
[----:B--2---:R-:W-:-:S13]  /*0130*/  ISETP.GE.U32.AND P0, PT, R3, 0x81, PT ;  /* 0x000000810300780c */ /* 0x004fda0003f06070 */
[----:B------:R-:W-:Y:S05]  /*0140*/  @!P0 BRA `(.L_x_0) ;  /* 0x00000004003c8947 */ /* 0x000fea0003800000 */
[----:B------:R-:W-:Y:S01]  /*0150*/  VIADD R3, R0, 0xffffffff ;  /* 0xffffffff00037836 */ /* 0x000fe20000000000 */
[----:B------:R-:W-:Y:S01]  /*0160*/  ISETP.GE.AND P1, PT, R12, RZ, PT ;  /* 0x000000ff0c00720c */ /* 0x000fe20003f26270 */
[-C--:B------:R-:W-:Y:S01]  /*0170*/  IMAD R5, R0, R7.reuse, -R7 ;  /* 0x0000000700057224 */ /* 0x080fe200078e0a07 */
[----:B------:R-:W-:Y:S01]  /*0180*/  SHF.R.S32.HI R14, RZ, 0x1f, R12 ;  /* 0x0000001fff0e7819 */ /* 0x000fe2000001140c */
[----:B------:R-:W-:Y:S01]  /*0190*/  VIADD R4, R12, 0x1 ;  /* 0x000000010c047836 */ /* 0x000fe20000000000 */
[----:B------:R-:W-:Y:S01]  /*01a0*/  ISETP.GE.U32.OR P3, PT, R3, R6, !P1 ;  /* 0x000000060300720c */ /* 0x000fe20004f66470 */
[--C-:B------:R-:W-:Y:S01]  /*01b0*/  IMAD R13, R7, 0x2, R5.reuse ;  /* 0x00000002070d7824 */ /* 0x100fe200078e0205 */
[--C-:B------:R-:W-:Y:S01]  /*01c0*/  SHF.R.S32.HI R11, RZ, 0x1f, R5.reuse ;  /* 0x0000001fff0b7819 */ /* 0x100fe20000011405 */
[----:B------:R-:W-:Y:S01]  /*01d0*/  VIADD R21, R0, 0x1 ;  /* 0x0000000100157836 */ /* 0x000fe20000000000 */
[C---:B------:R-:W-:Y:S01]  /*01e0*/  IADD3 R10, P4, P5, R12.reuse, UR6, R5 ;  /* 0x000000060c0a7c10 */ /* 0x040fe2000fd9e005 */
[----:B------:R-:W-:Y:S01]  /*01f0*/  IMAD.MOV.U32 R0, RZ, RZ, RZ ;  /* 0x000000ffff007224 */ /* 0x000fe200078e00ff */
[----:B------:R-:W-:-:S02]  /*0200*/  ISETP.GT.AND P0, PT, R12, R7, PT ;  /* 0x000000070c00720c */ /* 0x000fc40003f04270 */
[----:B------:R-:W-:Y:S02]  /*0210*/  ISETP.GE.AND P2, PT, R4, R7, PT ;  /* 0x000000070400720c */ /* 0x000fe40003f46270 */
[----:B------:R-:W-:Y:S02]  /*0220*/  IADD3.X R11, PT, PT, R14, UR7, R11, P4, P5 ;  /* 0x000000070e0b7c10 */ /* 0x000fe4000a7ea40b */
[--C-:B------:R-:W-:Y:S02]  /*0230*/  SHF.R.S32.HI R15, RZ, 0x1f, R13.reuse ;  /* 0x0000001fff0f7819 */ /* 0x100fe4000001140d */
[C---:B------:R-:W-:Y:S01]  /*0240*/  IADD3 R4, P4, P5, R12.reuse, UR6, R13 ;  /* 0x000000060c047c10 */ /* 0x040fe2000fd9e00d */
[C---:B------:R-:W-:Y:S01]  /*0250*/  @!P3 IMAD.IADD R13, R12.reuse, 0x1, R5 ;  /* 0x000000010c0db824 */ /* 0x040fe200078e0205 */
[----:B------:R-:W-:Y:S02]  /*0260*/  ISETP.GT.AND P0, PT, R12, RZ, !P0 ;  /* 0x000000ff0c00720c */ /* 0x000fe40004704270 */
[----:B------:R-:W-:-:S02]  /*0270*/  IADD3.X R5, PT, PT, R14, UR7, R15, P4, P5 ;  /* 0x000000070e057c10 */ /* 0x000fc4000a7ea40f */
[----:B------:R-:W-:Y:S02]  /*0280*/  ISETP.GT.AND P2, PT, R12, -0x2, !P2 ;  /* 0xfffffffe0c00780c */ /* 0x000fe40005744270 */
[-C--:B------:R-:W-:Y:S02]  /*0290*/  ISETP.GE.U32.OR P5, PT, R3, R6.reuse, !P0 ;  /* 0x000000060300720c */ /* 0x080fe400047a6470 */
[----:B------:R-:W-:Y:S02]  /*02a0*/  @!P3 IADD3 R12, P6, PT, R13, UR6, RZ ;  /* 0x000000060d0cbc10 */ /* 0x000fe4000ffde0ff */
[-C--:B------:R-:W-:Y:S02]  /*02b0*/  ISETP.GE.U32.OR P4, PT, R3, R6.reuse, !P2 ;  /* 0x000000060300720c */ /* 0x080fe40005786470 */
[-C--:B------:R-:W-:Y:S01]  /*02c0*/  ISETP.GE.U32.OR P1, PT, R21, R6.reuse, !P1 ;  /* 0x000000061500720c */ /* 0x080fe20004f26470 */
[----:B------:R-:W2:Y:S01]  /*02d0*/  @P0 LDG.E.U8 R19, desc[UR4][R8.64+-0x1] ;  /* 0xffffff0408130981 */ /* 0x000ea2000c1e1100 */
[----:B------:R-:W-:Y:S01]  /*02e0*/  @!P3 LEA.HI.X.SX32 R13, R13, UR7, 0x1, P6 ;  /* 0x000000070d0dbc11 */ /* 0x000fe2000b0f0eff */
[----:B------:R-:W-:Y:S01]  /*02f0*/  IMAD.MOV.U32 R3, RZ, RZ, RZ ;  /* 0x000000ffff037224 */ /* 0x000fe200078e00ff */
[----:B------:R-:W-:-:S03]  /*0300*/  ISETP.GE.U32.OR P6, PT, R21, R6, !P0 ;  /* 0x000000061500720c */ /* 0x000fc600047c6470 */
[----:B------:R-:W3:Y:S04]  /*0310*/  @!P5 LDG.E.U8 R0, desc[UR4][R10.64+-0x1] ;  /* 0xffffff040a00d981 */ /* 0x000ee8000c1e1100 */
[----:B------:R-:W3:Y:S01]  /*0320*/  @!P3 LDG.E.U8 R13, desc[UR4][R12.64] ;  /* 0x000000040c0db981 */ /* 0x000ee2000c1e1100 */
[----:B------:R-:W-:Y:S01]  /*0330*/  @!P5 IMAD.MOV.U32 R3, RZ, RZ, 0x1 ;  /* 0x00000001ff03d424 */ /* 0x000fe200078e00ff */
[----:B------:R-:W-:Y:S02]  /*0340*/  @!P1 IADD3 R14, P5, PT, R8, R7, RZ ;  /* 0x00000007080e9210 */ /* 0x000fe40007fbe0ff */
[----:B------:R-:W4:Y:S02]  /*0350*/  @!P4 LDG.E.U8 R17, desc[UR4][R10.64+0x1] ;  /* 0x000001040a11c981 */ /* 0x000f24000c1e1100 */
[----:B------:R-:W-:-:S02]  /*0360*/  @!P1 LEA.HI.X.SX32 R15, R7, R9, 0x1, P5 ;  /* 0x00000009070f9211 */ /* 0x000fc400028f0eff */
[----:B------:R-:W-:Y:S01]  /*0370*/  ISETP.GE.U32.OR P5, PT, R21, R6, !P2 ;  /* 0x000000061500720c */ /* 0x000fe200057a6470 */
[----:B------:R-:W5:Y:S04]  /*0380*/  @P2 LDG.E.U8 R7, desc[UR4][R8.64+0x1] ;  /* 0x0000010408072981 */ /* 0x000f68000c1e1100 */
[----:B------:R-:W5:Y:S04]  /*0390*/  @!P6 LDG.E.U8 R21, desc[UR4][R4.64+-0x1] ;  /* 0xffffff040415e981 */ /* 0x000f68000c1e1100 */
[----:B------:R-:W5:Y:S04]  /*03a0*/  @!P1 LDG.E.U8 R15, desc[UR4][R14.64] ;  /* 0x000000040e0f9981 */ /* 0x000f68000c1e1100 */
[----:B------:R-:W5:Y:S01]  /*03b0*/  @!P5 LDG.E.U8 R23, desc[UR4][R4.64+0x1] ;  /* 0x000001040417d981 */ /* 0x000f62000c1e1100 */
[----:B------:R-:W-:-:S04]  /*03c0*/  @!P3 VIADD R3, R3, 0x1 ;  /* 0x000000010303b836 */ /* 0x000fc80000000000 */
[----:B------:R-:W-:-:S04]  /*03d0*/  @!P4 VIADD R3, R3, 0x1 ;  /* 0x000000010303c836 */ /* 0x000fc80000000000 */
[----:B------:R-:W-:-:S04]  /*03e0*/  @P0 VIADD R3, R3, 0x1 ;  /* 0x0000000103030836 */ /* 0x000fc80000000000 */
[----:B------:R-:W-:-:S04]  /*03f0*/  @P2 VIADD R3, R3, 0x1 ;  /* 0x0000000103032836 */ /* 0x000fc80000000000 */
[----:B------:R-:W-:-:S04]  /*0400*/  @!P6 VIADD R3, R3, 0x1 ;  /* 0x000000010303e836 */ /* 0x000fc80000000000 */
[----:B------:R-:W-:-:S04]  /*0410*/  @!P1 VIADD R3, R3, 0x1 ;  /* 0x0000000103039836 */ /* 0x000fc80000000000 */
[----:B------:R-:W-:Y:S01]  /*0420*/  @!P5 VIADD R3, R3, 0x1 ;  /* 0x000000010303d836 */ /* 0x000fe20000000000 */
[----:B------:R-:W-:Y:S01]  /*0430*/  BSSY.RECONVERGENT B0, `(.L_x_1) ;  /* 0x000001c000007945 */ /* 0x000fe20003800200 */
[----:B---3--:R-:W-:-:S04]  /*0440*/  @!P3 IMAD.IADD R0, R0, 0x1, R13 ;  /* 0x000000010000b824 */ /* 0x008fc800078e020d */
[----:B----4-:R-:W-:-:S04]  /*0450*/  @!P4 IMAD.IADD R0, R0, 0x1, R17 ;  /* 0x000000010000c824 */ /* 0x010fc800078e0211 */
[----:B--2---:R-:W-:Y:S01]  /*0460*/  @P0 IMAD.IADD R0, R0, 0x1, R19 ;  /* 0x0000000100000824 */ /* 0x004fe200078e0213 */
[----:B------:R-:W-:-:S03]  /*0470*/  ISETP.NE.AND P0, PT, R3, RZ, PT ;  /* 0x000000ff0300720c */ /* 0x000fc60003f05270 */
[----:B-----5:R-:W-:-:S04]  /*0480*/  @P2 IMAD.IADD R0, R0, 0x1, R7 ;  /* 0x0000000100002824 */ /* 0x020fc800078e0207 */
[----:B------:R-:W-:-:S04]  /*0490*/  @!P6 IMAD.IADD R0, R0, 0x1, R21 ;  /* 0x000000010000e824 */ /* 0x000fc800078e0215 */
[----:B------:R-:W-:Y:S02]  /*04a0*/  @!P1 IMAD.IADD R0, R0, 0x1, R15 ;  /* 0x0000000100009824 */ /* 0x000fe400078e020f */
[----:B------:R-:W-:Y:S02]  /*04b0*/  IMAD.MOV.U32 R7, RZ, RZ, RZ ;  /* 0x000000ffff077224 */ /* 0x000fe400078e00ff */
[----:B------:R-:W-:Y:S01]  /*04c0*/  @!P5 IMAD.IADD R0, R0, 0x1, R23 ;  /* 0x000000010000d824 */ /* 0x000fe200078e0217 */
[----:B------:R-:W-:Y:S06]  /*04d0*/  @!P0 BRA `(.L_x_2) ;  /* 0x0000000000448947 */ /* 0x000fec0003800000 */
[----:B------:R-:W-:Y:S01]  /*04e0*/  I2FP.F32.U32 R6, R3 ;  /* 0x0000000300067245 */ /* 0x000fe20000201000 */
[----:B------:R-:W-:Y:S01]  /*04f0*/  BSSY.RECONVERGENT B1, `(.L_x_3) ;  /* 0x000000d000017945 */ /* 0x000fe20003800200 */
[----:B------:R-:W-:Y:S02]  /*0500*/  I2FP.F32.U32 R0, R0 ;  /* 0x0000000000007245 */ /* 0x000fe40000201000 */
[----:B------:R-:W0:Y:S08]  /*0510*/  MUFU.RCP R3, R6 ;  /* 0x0000000600037308 */ /* 0x000e300000001000 */
[----:B------:R-:W1:Y:S01]  /*0520*/  FCHK P0, R0, R6 ;  /* 0x0000000600007302 */ /* 0x000e620000000000 */
[----:B0-----:R-:W-:-:S04]  /*0530*/  FFMA R4, -R6, R3, 1 ;  /* 0x3f80000006047423 */ /* 0x001fc80000000103 */
[----:B------:R-:W-:-:S04]  /*0540*/  FFMA R3, R3, R4, R3 ;  /* 0x0000000403037223 */ /* 0x000fc80000000003 */
[----:B------:R-:W-:-:S04]  /*0550*/  FFMA R4, R0, R3, RZ ;  /* 0x0000000300047223 */ /* 0x000fc800000000ff */
[----:B------:R-:W-:-:S04]  /*0560*/  FFMA R5, -R6, R4, R0 ;  /* 0x0000000406057223 */ /* 0x000fc80000000100 */
[----:B------:R-:W-:Y:S01]  /*0570*/  FFMA R3, R3, R5, R4 ;  /* 0x0000000503037223 */ /* 0x000fe20000000004 */
[----:B-1----:R-:W-:Y:S06]  /*0580*/  @!P0 BRA `(.L_x_4) ;  /* 0x00000000000c8947 */ /* 0x002fec0003800000 */
[----:B------:R-:W-:-:S07]  /*0590*/  MOV R4, 0x5b0 ;  /* 0x000005b000047802 */ /* 0x000fce0000000f00 */
[----:B------:R-:W-:Y:S05]  /*05a0*/  CALL.REL.NOINC `($__internal_0_$__cuda_sm3x_div_rn_noftz_f32_slowpath) ;  /* 0x0000000000347944 */ /* 0x000fea0003c00000 */
[----:B------:R-:W-:-:S07]  /*05b0*/  IMAD.MOV.U32 R3, RZ, RZ, R0 ;  /* 0x000000ffff037224 */ /* 0x000fce00078e0000 */
.L_x_4:
[----:B------:R-:W-:Y:S05]  /*05c0*/  BSYNC.RECONVERGENT B1 ;  /* 0x0000000000017941 */ /* 0x000fea0003800200 */
.L_x_3:
[----:B------:R-:W-:-:S04]  /*05d0*/  FSETP.GT.AND P0, PT, R3, 64, PT ;  /* 0x428000000300780b */ /* 0x000fc80003f04000 */
[----:B------:R-:W-:-:S09]  /*05e0*/  SEL R7, RZ, 0x1, !P0 ;  /* 0x00000001ff077807 */ /* 0x000fd20004000000 */
.L_x_2:
[----:B------:R-:W-:Y:S05]  /*05f0*/  BSYNC.RECONVERGENT B0 ;  /* 0x0000000000007941 */ /* 0x000fea0003800200 */
.L_x_1:
[----:B------:R-:W0:Y:S02]  /*0600*/  LDC.64 R4, c[0x0][0x388] ;  /* 0x0000e200ff047b82 */ /* 0x000e240000000a00 */
[----:B0-----:R-:W-:-:S05]  /*0610*/  IMAD.WIDE R2, R2, 0x4, R4 ;  /* 0x0000000402027825 */ /* 0x001fca00078e0204 */
[----:B------:R-:W-:Y:S01]  /*0620*/  STG.E desc[UR4][R2.64], R7 ;  /* 0x0000000702007986 */ /* 0x000fe2000c101904 */
[----:B------:R-:W-:Y:S05]  /*0630*/  EXIT ;  /* 0x000000000000794d */ /* 0x000fea0003800000 */
.L_x_0:
[----:B------:R-:W0:Y:S02]  /*0640*/  LDC.64 R4, c[0x0][0x388] ;  /* 0x0000e200ff047b82 */ /* 0x000e240000000a00 */
[----:B0-----:R-:W-:-:S05]  /*0650*/  IMAD.WIDE R4, R2, 0x4, R4 ;  /* 0x0000000402047825 */ /* 0x001fca00078e0204 */
[----:B------:R-:W-:Y:S01]  /*0660*/  STG.E desc[UR4][R4.64], RZ ;  /* 0x000000ff04007986 */ /* 0x000fe2000c101904 */
[----:B------:R-:W-:Y:S05]  /*0670*/  EXIT ;  /* 0x000000000000794d */ /* 0x000fea0003800000 */
        .weak           $__internal_0_$__cuda_sm3x_div_rn_noftz_f32_slowpath
        .type           $__internal_0_$__cuda_sm3x_div_rn_noftz_f32_slowpath,@function
        .size           $__internal_0_$__cuda_sm3x_div_rn_noftz_f32_slowpath,(.L_x_17 - $__internal_0_$__cuda_sm3x_div_rn_noftz_f32_slowpath)
$__internal_0_$__cuda_sm3x_div_rn_noftz_f32_slowpath:
[----:B------:R-:W-:Y:S01]  /*0680*/  SHF.R.U32.HI R5, RZ, 0x17, R6 ;  /* 0x00000017ff057819 */ /* 0x000fe20000011606 */
[----:B------:R-:W-:Y:S01]  /*0690*/  BSSY.RECONVERGENT B2, `(.L_x_5) ;  /* 0x0000064000027945 */ /* 0x000fe20003800200 */
[--C-:B------:R-:W-:Y:S02]  /*06a0*/  SHF.R.U32.HI R3, RZ, 0x17, R0.reuse ;  /* 0x00000017ff037819 */ /* 0x100fe40000011600 */
[----:B------:R-:W-:Y:S01]  /*06b0*/  LOP3.LUT R13, R5, 0xff, RZ, 0xc0, !PT ;  /* 0x000000ff050d7812 */ /* 0x000fe200078ec0ff */
[----:B------:R-:W-:Y:S01]  /*06c0*/  IMAD.MOV.U32 R5, RZ, RZ, R0 ;  /* 0x000000ffff057224 */ /* 0x000fe200078e0000 */
[----:B------:R-:W-:-:S03]  /*06d0*/  LOP3.LUT R10, R3, 0xff, RZ, 0xc0, !PT ;  /* 0x000000ff030a7812 */ /* 0x000fc600078ec0ff */
[----:B------:R-:W-:Y:S02]  /*06e0*/  VIADD R9, R13, 0xffffffff ;  /* 0xffffffff0d097836 */ /* 0x000fe40000000000 */
[----:B------:R-:W-:-:S03]  /*06f0*/  VIADD R8, R10, 0xffffffff ;  /* 0xffffffff0a087836 */ /* 0x000fc60000000000 */
[----:B------:R-:W-:-:S04]  /*0700*/  ISETP.GT.U32.AND P0, PT, R9, 0xfd, PT ;  /* 0x000000fd0900780c */ /* 0x000fc80003f04070 */
[----:B------:R-:W-:-:S13]  /*0710*/  ISETP.GT.U32.OR P0, PT, R8, 0xfd, P0 ;  /* 0x000000fd0800780c */ /* 0x000fda0000704470 */
[----:B------:R-:W-:Y:S01]  /*0720*/  @!P0 IMAD.MOV.U32 R7, RZ, RZ, RZ ;  /* 0x000000ffff078224 */ /* 0x000fe200078e00ff */
[----:B------:R-:W-:Y:S06]  /*0730*/  @!P0 BRA `(.L_x_6) ;  /* 0x0000000000608947 */ /* 0x000fec0003800000 */
[----:B------:R-:W-:Y:S01]  /*0740*/  FSETP.GTU.FTZ.AND P0, PT, |R0|, +INF , PT ;  /* 0x7f8000000000780b */ /* 0x000fe20003f1c200 */
[----:B------:R-:W-:Y:S01]  /*0750*/  IMAD.MOV.U32 R3, RZ, RZ, R6 ;  /* 0x000000ffff037224 */ /* 0x000fe200078e0006 */
[----:B------:R-:W-:-:S04]  /*0760*/  FSETP.GTU.FTZ.AND P1, PT, |R6|, +INF , PT ;  /* 0x7f8000000600780b */ /* 0x000fc80003f3c200 */
[----:B------:R-:W-:-:S13]  /*0770*/  PLOP3.LUT P0, PT, P0, P1, PT, 0xf8, 0x8f ;  /* 0x00000000008f781c */ /* 0x000fda0000703f70 */
[----:B------:R-:W-:Y:S05]  /*0780*/  @P0 BRA `(.L_x_7) ;  /* 0x00000004004c0947 */ /* 0x000fea0003800000 */
[----:B------:R-:W-:-:S13]  /*0790*/  LOP3.LUT P0, RZ, R6, 0x7fffffff, R5, 0xc8, !PT ;  /* 0x7fffffff06ff7812 */ /* 0x000fda000780c805 */
[----:B------:R-:W-:Y:S05]  /*07a0*/  @!P0 BRA `(.L_x_8) ;  /* 0x00000004003c8947 */ /* 0x000fea0003800000 */
[C---:B------:R-:W-:Y:S02]  /*07b0*/  FSETP.NEU.FTZ.AND P0, PT, |R0|.reuse, +INF , PT ;  /* 0x7f8000000000780b */ /* 0x040fe40003f1d200 */
[----:B------:R-:W-:Y:S02]  /*07c0*/  FSETP.NEU.FTZ.AND P2, PT, |R3|, +INF , PT ;  /* 0x7f8000000300780b */ /* 0x000fe40003f5d200 */
[----:B------:R-:W-:-:S11]  /*07d0*/  FSETP.NEU.FTZ.AND P1, PT, |R0|, +INF , PT ;  /* 0x7f8000000000780b */ /* 0x000fd60003f3d200 */
[----:B------:R-:W-:Y:S05]  /*07e0*/  @!P2 BRA !P0, `(.L_x_8) ;  /* 0x00000004002ca947 */ /* 0x000fea0004000000 */
[----:B------:R-:W-:-:S04]  /*07f0*/  LOP3.LUT P0, RZ, R5, 0x7fffffff, RZ, 0xc0, !PT ;  /* 0x7fffffff05ff7812 */ /* 0x000fc8000780c0ff */
[----:B------:R-:W-:-:S13]  /*0800*/  PLOP3.LUT P0, PT, P2, P0, PT, 0x2f, 0xf2 ;  /* 0x0000000000f2781c */ /* 0x000fda0001700577 */
[----:B------:R-:W-:Y:S05]  /*0810*/  @P0 BRA `(.L_x_9) ;  /* 0x0000000400180947 */ /* 0x000fea0003800000 */
[----:B------:R-:W-:-:S04]  /*0820*/  LOP3.LUT P0, RZ, R6, 0x7fffffff, RZ, 0xc0, !PT ;  /* 0x7fffffff06ff7812 */ /* 0x000fc8000780c0ff */
[----:B------:R-:W-:-:S13]  /*0830*/  PLOP3.LUT P0, PT, P1, P0, PT, 0x2f, 0xf2 ;  /* 0x0000000000f2781c */ /* 0x000fda0000f00577 */
[----:B------:R-:W-:Y:S05]  /*0840*/  @P0 BRA `(.L_x_10) ;  /* 0x0000000400000947 */ /* 0x000fea0003800000 */
[----:B------:R-:W-:Y:S02]  /*0850*/  ISETP.GE.AND P0, PT, R8, RZ, PT ;  /* 0x000000ff0800720c */ /* 0x000fe40003f06270 */
[----:B------:R-:W-:-:S11]  /*0860*/  ISETP.GE.AND P1, PT, R9, RZ, PT ;  /* 0x000000ff0900720c */ /* 0x000fd60003f26270 */
[----:B------:R-:W-:Y:S02]  /*0870*/  @P0 IMAD.MOV.U32 R7, RZ, RZ, RZ ;  /* 0x000000ffff070224 */ /* 0x000fe400078e00ff */
[----:B------:R-:W-:Y:S01]  /*0880*/  @!P0 FFMA R5, R0, 1.84467440737095516160e+19, RZ ;  /* 0x5f80000000058823 */ /* 0x000fe200000000ff */
[----:B------:R-:W-:Y:S02]  /*0890*/  @!P0 IMAD.MOV.U32 R7, RZ, RZ, -0x40 ;  /* 0xffffffc0ff078424 */ /* 0x000fe400078e00ff */
[----:B------:R-:W-:Y:S02]  /*08a0*/  @!P1 FFMA R6, R3, 1.84467440737095516160e+19, RZ ;  /* 0x5f80000003069823 */ /* 0x000fe400000000ff */
[----:B------:R-:W-:-:S07]  /*08b0*/  @!P1 VIADD R7, R7, 0x40 ;  /* 0x0000004007079836 */ /* 0x000fce0000000000 */
.L_x_6:
[----:B------:R-:W-:Y:S01]  /*08c0*/  LEA R3, R13, 0xc0800000, 0x17 ;  /* 0xc08000000d037811 */ /* 0x000fe200078eb8ff */
[----:B------:R-:W-:Y:S04]  /*08d0*/  BSSY.RECONVERGENT B3, `(.L_x_11) ;  /* 0x0000036000037945 */ /* 0x000fe80003800200 */
[----:B------:R-:W-:Y:S02]  /*08e0*/  IMAD.IADD R3, R6, 0x1, -R3 ;  /* 0x0000000106037824 */ /* 0x000fe400078e0a03 */
[----:B------:R-:W-:Y:S02]  /*08f0*/  VIADD R6, R10, 0xffffff81 ;  /* 0xffffff810a067836 */ /* 0x000fe40000000000 */
[----:B------:R-:W0:Y:S01]  /*0900*/  MUFU.RCP R8, R3 ;  /* 0x0000000300087308 */ /* 0x000e220000001000 */
[----:B------:R-:W-:Y:S01]  /*0910*/  FADD.FTZ R9, -R3, -RZ ;  /* 0x800000ff03097221 */ /* 0x000fe20000010100 */
[C---:B------:R-:W-:Y:S01]  /*0920*/  IMAD R0, R6.reuse, -0x800000, R5 ;  /* 0xff80000006007824 */ /* 0x040fe200078e0205 */
[----:B------:R-:W-:-:S05]  /*0930*/  IADD3 R6, PT, PT, R6, 0x7f, -R13 ;  /* 0x0000007f06067810 */ /* 0x000fca0007ffe80d */
[----:B------:R-:W-:Y:S02]  /*0940*/  IMAD.IADD R6, R6, 0x1, R7 ;  /* 0x0000000106067824 */ /* 0x000fe400078e0207 */
[----:B0-----:R-:W-:-:S04]  /*0950*/  FFMA R11, R8, R9, 1 ;  /* 0x3f800000080b7423 */ /* 0x001fc80000000009 */
[----:B------:R-:W-:-:S04]  /*0960*/  FFMA R10, R8, R11, R8 ;  /* 0x0000000b080a7223 */ /* 0x000fc80000000008 */
[----:B------:R-:W-:-:S04]  /*0970*/  FFMA R5, R0, R10, RZ ;  /* 0x0000000a00057223 */ /* 0x000fc800000000ff */
[----:B------:R-:W-:-:S04]  /*0980*/  FFMA R8, R9, R5, R0 ;  /* 0x0000000509087223 */ /* 0x000fc80000000000 */
[----:B------:R-:W-:-:S04]  /*0990*/  FFMA R11, R10, R8, R5 ;  /* 0x000000080a0b7223 */ /* 0x000fc80000000005 */
[----:B------:R-:W-:-:S04]  /*09a0*/  FFMA R8, R9, R11, R0 ;  /* 0x0000000b09087223 */ /* 0x000fc80000000000 */
[----:B------:R-:W-:-:S05]  /*09b0*/  FFMA R0, R10, R8, R11 ;  /* 0x000000080a007223 */ /* 0x000fca000000000b */
[----:B------:R-:W-:-:S04]  /*09c0*/  SHF.R.U32.HI R3, RZ, 0x17, R0 ;  /* 0x00000017ff037819 */ /* 0x000fc80000011600 */
[----:B------:R-:W-:-:S05]  /*09d0*/  LOP3.LUT R3, R3, 0xff, RZ, 0xc0, !PT ;  /* 0x000000ff03037812 */ /* 0x000fca00078ec0ff */
[----:B------:R-:W-:-:S04]  /*09e0*/  IMAD.IADD R7, R3, 0x1, R6 ;  /* 0x0000000103077824 */ /* 0x000fc800078e0206 */
[----:B------:R-:W-:-:S05]  /*09f0*/  VIADD R3, R7, 0xffffffff ;  /* 0xffffffff07037836 */ /* 0x000fca0000000000 */
[----:B------:R-:W-:-:S13]  /*0a00*/  ISETP.GE.U32.AND P0, PT, R3, 0xfe, PT ;  /* 0x000000fe0300780c */ /* 0x000fda0003f06070 */
[----:B------:R-:W-:Y:S05]  /*0a10*/  @!P0 BRA `(.L_x_12) ;  /* 0x0000000000808947 */ /* 0x000fea0003800000 */
[----:B------:R-:W-:-:S13]  /*0a20*/  ISETP.GT.AND P0, PT, R7, 0xfe, PT ;  /* 0x000000fe0700780c */ /* 0x000fda0003f04270 */
[----:B------:R-:W-:Y:S05]  /*0a30*/  @P0 BRA `(.L_x_13) ;  /* 0x00000000006c0947 */ /* 0x000fea0003800000 */
[----:B------:R-:W-:-:S13]  /*0a40*/  ISETP.GE.AND P0, PT, R7, 0x1, PT ;  /* 0x000000010700780c */ /* 0x000fda0003f06270 */
[----:B------:R-:W-:Y:S05]  /*0a50*/  @P0 BRA `(.L_x_14) ;  /* 0x0000000000740947 */ /* 0x000fea0003800000 */
[----:B------:R-:W-:Y:S02]  /*0a60*/  ISETP.GE.AND P0, PT, R7, -0x18, PT ;  /* 0xffffffe80700780c */ /* 0x000fe40003f06270 */
[----:B------:R-:W-:-:S11]  /*0a70*/  LOP3.LUT R0, R0, 0x80000000, RZ, 0xc0, !PT ;  /* 0x8000000000007812 */ /* 0x000fd600078ec0ff */
[----:B------:R-:W-:Y:S05]  /*0a80*/  @!P0 BRA `(.L_x_14) ;  /* 0x0000000000688947 */ /* 0x000fea0003800000 */
[CCC-:B------:R-:W-:Y:S01]  /*0a90*/  FFMA.RZ R3, R10.reuse, R8.reuse, R11.reuse ;  /* 0x000000080a037223 */ /* 0x1c0fe2000000c00b */
[CCC-:B------:R-:W-:Y:S01]  /*0aa0*/  FFMA.RM R6, R10.reuse, R8.reuse, R11.reuse ;  /* 0x000000080a067223 */ /* 0x1c0fe2000000400b */
[C---:B------:R-:W-:Y:S02]  /*0ab0*/  ISETP.NE.AND P2, PT, R7.reuse, RZ, PT ;  /* 0x000000ff0700720c */ /* 0x040fe40003f45270 */
[----:B------:R-:W-:Y:S02]  /*0ac0*/  ISETP.NE.AND P1, PT, R7, RZ, PT ;  /* 0x000000ff0700720c */ /* 0x000fe40003f25270 */
[----:B------:R-:W-:Y:S01]  /*0ad0*/  LOP3.LUT R5, R3, 0x7fffff, RZ, 0xc0, !PT ;  /* 0x007fffff03057812 */ /* 0x000fe200078ec0ff */
[----:B------:R-:W-:Y:S01]  /*0ae0*/  FFMA.RP R3, R10, R8, R11 ;  /* 0x000000080a037223 */ /* 0x000fe2000000800b */
[----:B------:R-:W-:Y:S02]  /*0af0*/  VIADD R8, R7, 0x20 ;  /* 0x0000002007087836 */ /* 0x000fe40000000000 */
[----:B------:R-:W-:Y:S01]  /*0b00*/  LOP3.LUT R5, R5, 0x800000, RZ, 0xfc, !PT ;  /* 0x0080000005057812 */ /* 0x000fe200078efcff */
[----:B------:R-:W-:Y:S01]  /*0b10*/  IMAD.MOV R7, RZ, RZ, -R7 ;  /* 0x000000ffff077224 */ /* 0x000fe200078e0a07 */
[----:B------:R-:W-:-:S02]  /*0b20*/  FSETP.NEU.FTZ.AND P0, PT, R3, R6, PT ;  /* 0x000000060300720b */ /* 0x000fc40003f1d000 */
[----:B------:R-:W-:Y:S02]  /*0b30*/  SHF.L.U32 R8, R5, R8, RZ ;  /* 0x0000000805087219 */ /* 0x000fe400000006ff */
[----:B------:R-:W-:Y:S02]  /*0b40*/  SEL R6, R7, RZ, P2 ;  /* 0x000000ff07067207 */ /* 0x000fe40001000000 */
[----:B------:R-:W-:Y:S02]  /*0b50*/  ISETP.NE.AND P1, PT, R8, RZ, P1 ;  /* 0x000000ff0800720c */ /* 0x000fe40000f25270 */
[----:B------:R-:W-:Y:S02]  /*0b60*/  SHF.R.U32.HI R6, RZ, R6, R5 ;  /* 0x00000006ff067219 */ /* 0x000fe40000011605 */
[----:B------:R-:W-:Y:S02]  /*0b70*/  PLOP3.LUT P0, PT, P0, P1, PT, 0xf8, 0x8f ;  /* 0x00000000008f781c */ /* 0x000fe40000703f70 */
[----:B------:R-:W-:-:S02]  /*0b80*/  SHF.R.U32.HI R8, RZ, 0x1, R6 ;  /* 0x00000001ff087819 */ /* 0x000fc40000011606 */
[----:B------:R-:W-:-:S04]  /*0b90*/  SEL R3, RZ, 0x1, !P0 ;  /* 0x00000001ff037807 */ /* 0x000fc80004000000 */
[----:B------:R-:W-:-:S04]  /*0ba0*/  LOP3.LUT R3, R3, 0x1, R8, 0xf8, !PT ;  /* 0x0000000103037812 */ /* 0x000fc800078ef808 */
[----:B------:R-:W-:-:S05]  /*0bb0*/  LOP3.LUT R3, R3, R6, RZ, 0xc0, !PT ;  /* 0x0000000603037212 */ /* 0x000fca00078ec0ff */
[----:B------:R-:W-:-:S05]  /*0bc0*/  IMAD.IADD R3, R8, 0x1, R3 ;  /* 0x0000000108037824 */ /* 0x000fca00078e0203 */
[----:B------:R-:W-:Y:S01]  /*0bd0*/  LOP3.LUT R0, R3, R0, RZ, 0xfc, !PT ;  /* 0x0000000003007212 */ /* 0x000fe200078efcff */
[----:B------:R-:W-:Y:S06]  /*0be0*/  BRA `(.L_x_14) ;  /* 0x0000000000107947 */ /* 0x000fec0003800000 */
.L_x_13:
[----:B------:R-:W-:-:S04]  /*0bf0*/  LOP3.LUT R0, R0, 0x80000000, RZ, 0xc0, !PT ;  /* 0x8000000000007812 */ /* 0x000fc800078ec0ff */
[----:B------:R-:W-:Y:S01]  /*0c00*/  LOP3.LUT R0, R0, 0x7f800000, RZ, 0xfc, !PT ;  /* 0x7f80000000007812 */ /* 0x000fe200078efcff */
[----:B------:R-:W-:Y:S06]  /*0c10*/  BRA `(.L_x_14) ;  /* 0x0000000000047947 */ /* 0x000fec0003800000 */
.L_x_12:
[----:B------:R-:W-:-:S07]  /*0c20*/  IMAD R0, R6, 0x800000, R0 ;  /* 0x0080000006007824 */ /* 0x000fce00078e0200 */
.L_x_14:
[----:B------:R-:W-:Y:S05]  /*0c30*/  BSYNC.RECONVERGENT B3 ;  /* 0x0000000000037941 */ /* 0x000fea0003800200 */
.L_x_11:
[----:B------:R-:W-:Y:S05]  /*0c40*/  BRA `(.L_x_15) ;  /* 0x0000000000207947 */ /* 0x000fea0003800000 */
.L_x_10:
[----:B------:R-:W-:-:S04]  /*0c50*/  LOP3.LUT R0, R6, 0x80000000, R5, 0x48, !PT ;  /* 0x8000000006007812 */ /* 0x000fc800078e4805 */
[----:B------:R-:W-:Y:S01]  /*0c60*/  LOP3.LUT R0, R0, 0x7f800000, RZ, 0xfc, !PT ;  /* 0x7f80000000007812 */ /* 0x000fe200078efcff */
[----:B------:R-:W-:Y:S06]  /*0c70*/  BRA `(.L_x_15) ;  /* 0x0000000000147947 */ /* 0x000fec0003800000 */
.L_x_9:
[----:B------:R-:W-:Y:S01]  /*0c80*/  LOP3.LUT R0, R6, 0x80000000, R5, 0x48, !PT ;  /* 0x8000000006007812 */ /* 0x000fe200078e4805 */
[----:B------:R-:W-:Y:S06]  /*0c90*/  BRA `(.L_x_15) ;  /* 0x00000000000c7947 */ /* 0x000fec0003800000 */
.L_x_8:
[----:B------:R-:W0:Y:S01]  /*0ca0*/  MUFU.RSQ R0, -QNAN ;  /* 0xffc0000000007908 */ /* 0x000e220000001400 */
[----:B------:R-:W-:Y:S05]  /*0cb0*/  BRA `(.L_x_15) ;  /* 0x0000000000047947 */ /* 0x000fea0003800000 */
.L_x_7:
[----:B------:R-:W-:-:S07]  /*0cc0*/  FADD.FTZ R0, R0, R3 ;  /* 0x0000000300007221 */ /* 0x000fce0000010000 */
.L_x_15:
[----:B------:R-:W-:Y:S05]  /*0cd0*/  BSYNC.RECONVERGENT B2 ;  /* 0x0000000000027941 */ /* 0x000fea0003800200 */
.L_x_5:
[----:B------:R-:W-:-:S04]  /*0ce0*/  IMAD.MOV.U32 R5, RZ, RZ, 0x0 ;  /* 0x00000000ff057424 */ /* 0x000fc800078e00ff */
[----:B0-----:R-:W-:Y:S05]  /*0cf0*/  RET.REL.NODEC R4 `(_Z12detect_starsPhPiii) ;  /* 0xfffffff004c07950 */ /* 0x001fea0003c3ffff */
.L_x_16:
[----:B------:R-:W-:-:S00]  /*0d00*/  BRA `(.L_x_16) ;  /* 0xfffffffc00fc7947 */ /* 0x000fc0000383ffff */
[----:B------:R-:W-:-:S00]  /*0d10*/  NOP ;  /* 0x0000000000007918 */ /* 0x000fc00000000000 */
        /* <DEDUP_REMOVED lines=14> */
.L_x_17:


//--------------------- .nv.shared.reserved.0     --------------------------
	.section	.nv.shared.reserved.0,"aw",@nobits
	.weak		__nv_reservedSMEM_offset_0_alias
	.size		__nv_reservedSMEM_offset_0_alias, 0, 64
	.other		__nv_reservedSMEM_offset_0_alias,@"STO_CUDA_RESERVED_SHARED STV_DEFAULT"
__nv_reservedSMEM_offset_0_alias:
	.zero		0
	.zero		64


//--------------------- .nv.constant0._Z12detect_starsPhPiii --------------------------
	.section	.nv.constant0._Z12detect_starsPhPiii,"a",@progbits
	.sectionflags	@""
	.align	4
.nv.constant0._Z12detect_starsPhPiii:
	.zero		920


//--------------------- SYMBOLS --------------------------

	.type		.nv.reservedSmem.offset0,@object
	.size		.nv.reservedSmem.offset0,0x4
